//
// Generated by NVIDIA NVVM Compiler
//
// Compiler Build ID: CL-36424714
// Cuda compilation tools, release 13.0, V13.0.88
// Based on NVVM 20.0.0
//

.version 9.0
.target sm_100
.address_size 64

	// .globl	_Z6vecAddPi

.visible .entry _Z6vecAddPi(
	.param .u64 .ptr .align 1 _Z6vecAddPi_param_0
)
{
	.reg .b32 	%r<2>;
	.reg .b64 	%rd<3>;

	ld.param.u64 	%rd1, [_Z6vecAddPi_param_0];
	cvta.to.global.u64 	%rd2, %rd1;
	mov.b32 	%r1, 10;
	st.global.u32 	[%rd2], %r1;
	ret;

}


// ===== COMPILED SASS (sm_100) =====

	.target	sm_100

	.elftype	@"ET_EXEC"


//--------------------- .note.nv.tkinfo           --------------------------
	.section	.note.nv.tkinfo,"",@"SHT_NOTE"
	.sectionflags	@"SHF_NOTE_NV_TKINFO"
	.tkinfo
        /*0018*/ 	.word	0x00000002
        /*0030*/ 	.string	""
        /*0030*/ 	.string	"ptxas"
        /*0030*/ 	.string	"Cuda compilation tools, release 13.0, V13.0.88"
        /*0030*/ 	.string	"Build cuda_13.0.r13.0/compiler.36424714_0"
        /*0030*/ 	.string	"-arch sm_100 -m 64 "



//--------------------- .note.nv.cuinfo           --------------------------
	.section	.note.nv.cuinfo,"",@"SHT_NOTE"
	.sectionflags	@"SHF_NOTE_NV_CUINFO"
        /*0018*/ 	.short	0x0002
        /*001a*/ 	.short	0x0064
        /*001c*/ 	.short	0x0082
	.zero		2


//--------------------- .nv.info                  --------------------------
	.section	.nv.info,"",@"SHT_CUDA_INFO"
	.align	4


	//----- nvinfo : EIATTR_REGCOUNT
	.align		4
        /*0000*/ 	.byte	0x04, 0x2f
        /*0002*/ 	.short	(.L_1 - .L_0)
	.align		4
.L_0:
        /*0004*/ 	.word	index@(_Z6vecAddPi)
        /*0008*/ 	.word	0x00000008


	//----- nvinfo : EIATTR_FRAME_SIZE
	.align		4
.L_1:
        /*000c*/ 	.byte	0x04, 0x11
        /*000e*/ 	.short	(.L_3 - .L_2)
	.align		4
.L_2:
        /*0010*/ 	.word	index@(_Z6vecAddPi)
        /*0014*/ 	.word	0x00000000


	//----- nvinfo : EIATTR_MIN_STACK_SIZE
	.align		4
.L_3:
        /*0018*/ 	.byte	0x04, 0x12
        /*001a*/ 	.short	(.L_5 - .L_4)
	.align		4
.L_4:
        /*001c*/ 	.word	index@(_Z6vecAddPi)
        /*0020*/ 	.word	0x00000000
.L_5:


//--------------------- .nv.compat                --------------------------
	.section	.nv.compat,"",@"SHT_CUDA_COMPAT_INFO"
	.align	4
        /*0000*/ 	.byte	0x02, 0x09, 0x00, 0x00, 0x02, 0x02, 0x01, 0x00, 0x02, 0x05, 0x05, 0x00, 0x03, 0x07, 0x01, 0x01
        /*0010*/ 	.byte	0x02, 0x03, 0x00, 0x00, 0x02, 0x06, 0x01, 0x00, 0x04, 0x0b, 0x08, 0x00, 0x09, 0x00, 0x00, 0x00
        /*0020*/ 	.byte	0x00, 0x00, 0x00, 0x00


//--------------------- .nv.info._Z6vecAddPi      --------------------------
	.section	.nv.info._Z6vecAddPi,"",@"SHT_CUDA_INFO"
	.sectionflags	@""
	.align	4


	//----- nvinfo : EIATTR_CUDA_API_VERSION
	.align		4
        /*0000*/ 	.byte	0x04, 0x37
        /*0002*/ 	.short	(.L_7 - .L_6)
.L_6:
        /*0004*/ 	.word	0x00000082


	//----- nvinfo : EIATTR_KPARAM_INFO
	.align		4
.L_7:
        /*0008*/ 	.byte	0x04, 0x17
        /*000a*/ 	.short	(.L_9 - .L_8)
.L_8:
        /*000c*/ 	.word	0x00000000
        /*0010*/ 	.short	0x0000
        /*0012*/ 	.short	0x0000
        /*0014*/ 	.byte	0x00, 0xf5, 0x21, 0x00


	//----- nvinfo : EIATTR_SPARSE_MMA_MASK
	.align		4
.L_9:
        /*0018*/ 	.byte	0x03, 0x50
        /*001a*/ 	.short	0x0000


	//----- nvinfo : EIATTR_MAXREG_COUNT
	.align		4
        /*001c*/ 	.byte	0x03, 0x1b
        /*001e*/ 	.short	0x00ff


	//----- nvinfo : EIATTR_MERCURY_ISA_VERSION
	.align		4
        /*0020*/ 	.byte	0x03, 0x5f
        /*0022*/ 	.short	0x0101


	//----- nvinfo : EIATTR_VRC_CTA_INIT_COUNT
	.align		4
        /*0024*/ 	.byte	0x02, 0x4a
	.zero		1
	.zero		1


	//----- nvinfo : EIATTR_EXIT_INSTR_OFFSETS
	.align		4
        /*0028*/ 	.byte	0x04, 0x1c
        /*002a*/ 	.short	(.L_11 - .L_10)


	//   ....[0]....
.L_10:
        /*002c*/ 	.word	0x00000050


	//----- nvinfo : EIATTR_CBANK_PARAM_SIZE
	.align		4
.L_11:
        /*0030*/ 	.byte	0x03, 0x19
        /*0032*/ 	.short	0x0008


	//----- nvinfo : EIATTR_PARAM_CBANK
	.align		4
        /*0034*/ 	.byte	0x04, 0x0a
        /*0036*/ 	.short	(.L_13 - .L_12)
	.align		4
.L_12:
        /*0038*/ 	.word	index@(.nv.constant0._Z6vecAddPi)
        /*003c*/ 	.short	0x0380
        /*003e*/ 	.short	0x0008


	//----- nvinfo : EIATTR_SW_WAR
	.align		4
.L_13:
        /*0040*/ 	.byte	0x04, 0x36
        /*0042*/ 	.short	(.L_15 - .L_14)
.L_14:
        /*0044*/ 	.word	0x00000008
.L_15:


//--------------------- .nv.callgraph             --------------------------
	.section	.nv.callgraph,"",@"SHT_CUDA_CALLGRAPH"
	.align	4
	.sectionentsize	8
	.align		4
        /*0000*/ 	.word	0x00000000
	.align		4
        /*0004*/ 	.word	0xffffffff
	.align		4
        /*0008*/ 	.word	0x00000000
	.align		4
        /*000c*/ 	.word	0xfffffffe
	.align		4
        /*0010*/ 	.word	0x00000000
	.align		4
        /*0014*/ 	.word	0xfffffffd
	.align		4
        /*0018*/ 	.word	0x00000000
	.align		4
        /*001c*/ 	.word	0xfffffffc


//--------------------- .text._Z6vecAddPi         --------------------------
	.section	.text._Z6vecAddPi,"ax",@progbits
	.align	128
        .global         _Z6vecAddPi
        .type           _Z6vecAddPi,@function
        .size           _Z6vecAddPi,(.L_x_1 - _Z6vecAddPi)
        .other          _Z6vecAddPi,@"STO_CUDA_ENTRY STV_DEFAULT"
_Z6vecAddPi:
.text._Z6vecAddPi:
[----:B------:R-:W-:Y:S08]  /*0000*/  LDC R1, c[0x0][0x37c] ;  /* 0x0000df00ff017b82 */ /* 0x000ff00000000800 */
[----:B------:R-:W0:Y:S01]  /*0010*/  LDC.64 R2, c[0x0][0x380] ;  /* 0x0000e000ff027b82 */ /* 0x000e220000000a00 */
[----:B------:R-:W0:Y:S01]  /*0020*/  LDCU.64 UR4, c[0x0][0x358] ;  /* 0x00006b00ff0477ac */ /* 0x000e220008000a00 */
[----:B------:R-:W-:-:S05]  /*0030*/  HFMA2 R5, -RZ, RZ, 0, 5.9604644775390625e-07 ;  /* 0x0000000aff057431 */ /* 0x000fca00000001ff */
[----:B0-----:R-:W-:Y:S01]  /*0040*/  STG.E desc[UR4][R2.64], R5 ;  /* 0x0000000502007986 */ /* 0x001fe2000c101904 */
[----:B------:R-:W-:Y:S05]  /*0050*/  EXIT ;  /* 0x000000000000794d */ /* 0x000fea0003800000 */
.L_x_0:
[----:B------:R-:W-:-:S00]  /*0060*/  BRA `(.L_x_0) ;  /* 0xfffffffc00fc7947 */ /* 0x000fc0000383ffff */
[----:B------:R-:W-:-:S00]  /*0070*/  NOP ;  /* 0x0000000000007918 */ /* 0x000fc00000000000 */
        /* <DEDUP_REMOVED lines=8> */
.L_x_1:


//--------------------- .nv.shared.reserved.0     --------------------------
	.section	.nv.shared.reserved.0,"aw",@nobits
	.weak		__nv_reservedSMEM_offset_0_alias
	.size		__nv_reservedSMEM_offset_0_alias, 0, 64
	.other		__nv_reservedSMEM_offset_0_alias,@"STO_CUDA_RESERVED_SHARED STV_DEFAULT"
__nv_reservedSMEM_offset_0_alias:
	.zero		0
	.zero		64


//--------------------- .nv.constant0._Z6vecAddPi --------------------------
	.section	.nv.constant0._Z6vecAddPi,"a",@progbits
	.sectionflags	@""
	.align	4
.nv.constant0._Z6vecAddPi:
	.zero		904


//--------------------- SYMBOLS --------------------------

	.type		.nv.reservedSmem.offset0,@object
	.size		.nv.reservedSmem.offset0,0x4
